	.headerflags	@"EF_CUDA_TEXMODE_UNIFIED EF_CUDA_64BIT_ADDRESS EF_CUDA_ACCELERATORS EF_CUDA_SM90 EF_CUDA_VIRTUAL_SM(EF_CUDA_SM90)"
	.elftype	@"ET_EXEC"


//--------------------- .nv.info                  --------------------------
	.section	.nv.info,"",@"SHT_CUDA_INFO"
	.align	4


	//----- nvinfo : EIATTR_REGCOUNT
	.align		4
        /*0000*/ 	.byte	0x04, 0x2f
        /*0002*/ 	.short	(.L_3 - .L_2)
	.align		4
.L_2:
        /*0004*/ 	.word	index@(triton_poi_fused__native_batch_norm_legit_no_training_convolution_leaky_relu_2)
        /*0008*/ 	.word	0x00000013


	//----- nvinfo : EIATTR_MIN_STACK_SIZE
	.align		4
.L_3:
        /*000c*/ 	.byte	0x04, 0x12
        /*000e*/ 	.short	(.L_5 - .L_4)
	.align		4
.L_4:
        /*0010*/ 	.word	index@(triton_poi_fused__native_batch_norm_legit_no_training_convolution_leaky_relu_2)
        /*0014*/ 	.word	0x00000000


	//----- nvinfo : EIATTR_FRAME_SIZE
	.align		4
.L_5:
        /*0018*/ 	.byte	0x04, 0x11
        /*001a*/ 	.short	(.L_7 - .L_6)
	.align		4
.L_6:
        /*001c*/ 	.word	index@(triton_poi_fused__native_batch_norm_legit_no_training_convolution_leaky_relu_2)
        /*0020*/ 	.word	0x00000000


	//----- nvinfo : EIATTR_MIN_STACK_SIZE
	.align		4
.L_7:
        /*0024*/ 	.byte	0x04, 0x12
        /*0026*/ 	.short	(.L_9 - .L_8)
	.align		4
.L_8:
        /*0028*/ 	.word	index@(triton_poi_fused__native_batch_norm_legit_no_training_convolution_leaky_relu_2)
        /*002c*/ 	.word	0x00000000
.L_9:


//--------------------- .nv.info.triton_poi_fused__native_batch_norm_legit_no_training_convolution_leaky_relu_2 --------------------------
	.section	.nv.info.triton_poi_fused__native_batch_norm_legit_no_training_convolution_leaky_relu_2,"",@"SHT_CUDA_INFO"
	.sectionflags	@""
	.align	4


	//----- nvinfo : EIATTR_CUDA_API_VERSION
	.align		4
        /*0000*/ 	.byte	0x04, 0x37
        /*0002*/ 	.short	(.L_11 - .L_10)
.L_10:
        /*0004*/ 	.word	0x0000007c


	//----- nvinfo : EIATTR_KPARAM_INFO
	.align		4
.L_11:
        /*0008*/ 	.byte	0x04, 0x17
        /*000a*/ 	.short	(.L_13 - .L_12)
.L_12:
        /*000c*/ 	.word	0x00000000
        /*0010*/ 	.short	0x0007
        /*0012*/ 	.short	0x0038
        /*0014*/ 	.byte	0x00, 0xf0, 0x11, 0x00


	//----- nvinfo : EIATTR_KPARAM_INFO
	.align		4
.L_13:
        /*0018*/ 	.byte	0x04, 0x17
        /*001a*/ 	.short	(.L_15 - .L_14)
.L_14:
        /*001c*/ 	.word	0x00000000
        /*0020*/ 	.short	0x0006
        /*0022*/ 	.short	0x0030
        /*0024*/ 	.byte	0x00, 0xf4, 0x21, 0x00


	//----- nvinfo : EIATTR_KPARAM_INFO
	.align		4
.L_15:
        /*0028*/ 	.byte	0x04, 0x17
        /*002a*/ 	.short	(.L_17 - .L_16)
.L_16:
        /*002c*/ 	.word	0x00000000
        /*0030*/ 	.short	0x0005
        /*0032*/ 	.short	0x0028
        /*0034*/ 	.byte	0x00, 0xf4, 0x21, 0x00


	//----- nvinfo : EIATTR_KPARAM_INFO
	.align		4
.L_17:
        /*0038*/ 	.byte	0x04, 0x17
        /*003a*/ 	.short	(.L_19 - .L_18)
.L_18:
        /*003c*/ 	.word	0x00000000
        /*0040*/ 	.short	0x0004
        /*0042*/ 	.short	0x0020
        /*0044*/ 	.byte	0x00, 0xf4, 0x21, 0x00


	//----- nvinfo : EIATTR_KPARAM_INFO
	.align		4
.L_19:
        /*0048*/ 	.byte	0x04, 0x17
        /*004a*/ 	.short	(.L_21 - .L_20)
.L_20:
        /*004c*/ 	.word	0x00000000
        /*0050*/ 	.short	0x0003
        /*0052*/ 	.short	0x0018
        /*0054*/ 	.byte	0x00, 0xf4, 0x21, 0x00


	//----- nvinfo : EIATTR_KPARAM_INFO
	.align		4
.L_21:
        /*0058*/ 	.byte	0x04, 0x17
        /*005a*/ 	.short	(.L_23 - .L_22)
.L_22:
        /*005c*/ 	.word	0x00000000
        /*0060*/ 	.short	0x0002
        /*0062*/ 	.short	0x0010
        /*0064*/ 	.byte	0x00, 0xf4, 0x21, 0x00


	//----- nvinfo : EIATTR_KPARAM_INFO
	.align		4
.L_23:
        /*0068*/ 	.byte	0x04, 0x17
        /*006a*/ 	.short	(.L_25 - .L_24)
.L_24:
        /*006c*/ 	.word	0x00000000
        /*0070*/ 	.short	0x0001
        /*0072*/ 	.short	0x0008
        /*0074*/ 	.byte	0x00, 0xf4, 0x21, 0x00


	//----- nvinfo : EIATTR_KPARAM_INFO
	.align		4
.L_25:
        /*0078*/ 	.byte	0x04, 0x17
        /*007a*/ 	.short	(.L_27 - .L_26)
.L_26:
        /*007c*/ 	.word	0x00000000
        /*0080*/ 	.short	0x0000
        /*0082*/ 	.short	0x0000
        /*0084*/ 	.byte	0x00, 0xf4, 0x21, 0x00


	//----- nvinfo : EIATTR_SPARSE_MMA_MASK
	.align		4
.L_27:
        /*0088*/ 	.byte	0x03, 0x50
        /*008a*/ 	.short	0x0000


	//----- nvinfo : EIATTR_MAXREG_COUNT
	.align		4
        /*008c*/ 	.byte	0x03, 0x1b
        /*008e*/ 	.short	0x00ff


	//----- nvinfo : EIATTR_EXIT_INSTR_OFFSETS
	.align		4
        /*0090*/ 	.byte	0x04, 0x1c
        /*0092*/ 	.short	(.L_29 - .L_28)


	//   ....[0]....
.L_28:
        /*0094*/ 	.word	0x00000320


	//----- nvinfo : EIATTR_REQNTID
	.align		4
.L_29:
        /*0098*/ 	.byte	0x04, 0x10
        /*009a*/ 	.short	(.L_31 - .L_30)
.L_30:
        /*009c*/ 	.word	0x00000080
        /*00a0*/ 	.word	0x00000001
        /*00a4*/ 	.word	0x00000001


	//----- nvinfo : EIATTR_CBANK_PARAM_SIZE
	.align		4
.L_31:
        /*00a8*/ 	.byte	0x03, 0x19
        /*00aa*/ 	.short	0x003c


	//----- nvinfo : EIATTR_PARAM_CBANK
	.align		4
        /*00ac*/ 	.byte	0x04, 0x0a
        /*00ae*/ 	.short	(.L_33 - .L_32)
	.align		4
.L_32:
        /*00b0*/ 	.word	index@(.nv.constant0.triton_poi_fused__native_batch_norm_legit_no_training_convolution_leaky_relu_2)
        /*00b4*/ 	.short	0x0210
        /*00b6*/ 	.short	0x003c


	//----- nvinfo : EIATTR_SW_WAR
	.align		4
.L_33:
        /*00b8*/ 	.byte	0x04, 0x36
        /*00ba*/ 	.short	(.L_35 - .L_34)
.L_34:
        /*00bc*/ 	.word	0x00000008
.L_35:


//--------------------- .nv.callgraph             --------------------------
	.section	.nv.callgraph,"",@"SHT_CUDA_CALLGRAPH"
	.align	4
	.sectionentsize	8
	.align		4
        /*0000*/ 	.word	0x00000000
	.align		4
        /*0004*/ 	.word	0xffffffff
	.align		4
        /*0008*/ 	.word	0x00000000
	.align		4
        /*000c*/ 	.word	0xfffffffe
	.align		4
        /*0010*/ 	.word	0x00000000
	.align		4
        /*0014*/ 	.word	0xfffffffd
	.align		4
        /*0018*/ 	.word	0x00000000
	.align		4
        /*001c*/ 	.word	0xfffffffc


//--------------------- .nv.constant4             --------------------------
	.section	.nv.constant4,"a",@progbits
	.align	8
	.align		8
.nv.constant4:
        /*0000*/ 	.dword	_$_str
	.align		8
        /*0008*/ 	.dword	_$_str_$_2


//--------------------- .text.triton_poi_fused__native_batch_norm_legit_no_training_convolution_leaky_relu_2 --------------------------
	.section	.text.triton_poi_fused__native_batch_norm_legit_no_training_convolution_leaky_relu_2,"ax",@progbits
	.align	128
        .global         triton_poi_fused__native_batch_norm_legit_no_training_convolution_leaky_relu_2
        .type           triton_poi_fused__native_batch_norm_legit_no_training_convolution_leaky_relu_2,@function
        .size           triton_poi_fused__native_batch_norm_legit_no_training_convolution_leaky_relu_2,(.L_x_1 - triton_poi_fused__native_batch_norm_legit_no_training_convolution_leaky_relu_2)
        .other          triton_poi_fused__native_batch_norm_legit_no_training_convolution_leaky_relu_2,@"STO_CUDA_ENTRY STV_DEFAULT"
triton_poi_fused__native_batch_norm_legit_no_training_convolution_leaky_relu_2:
.text.triton_poi_fused__native_batch_norm_legit_no_training_convolution_leaky_relu_2:
[----:B------:R-:W-:Y:S01]  /*0000*/  LDC R1, c[0x0][0x28] ;  /* 0x00000a00ff017b82 */ /* 0x000fe20000000800 */
[----:B------:R-:W1:Y:S07]  /*0010*/  S2R R0, SR_TID.X ;  /* 0x0000000000007919 */ /* 0x000e6e0000002100 */
[----:B------:R-:W2:Y:S01]  /*0020*/  LDC.64 R10, c[0x0][0x230] ;  /* 0x00008c00ff0a7b82 */ /* 0x000ea20000000a00 */
[----:B------:R-:W-:Y:S01]  /*0030*/  ULDC.64 UR4, c[0x0][0x208] ;  /* 0x0000820000047ab9 */ /* 0x000fe20000000a00 */
[----:B------:R-:W3:Y:S06]  /*0040*/  S2R R3, SR_CTAID.X ;  /* 0x0000000000037919 */ /* 0x000eec0000002500 */
[----:B------:R-:W4:Y:S08]  /*0050*/  LDC.64 R6, c[0x0][0x220] ;  /* 0x00008800ff067b82 */ /* 0x000f300000000a00 */
[----:B------:R-:W5:Y:S08]  /*0060*/  LDC.64 R8, c[0x0][0x228] ;  /* 0x00008a00ff087b82 */ /* 0x000f700000000a00 */
[----:B------:R-:W5:Y:S01]  /*0070*/  LDC.64 R12, c[0x0][0x238] ;  /* 0x00008e00ff0c7b82 */ /* 0x000f620000000a00 */
[----:B-1----:R-:W-:-:S07]  /*0080*/  LOP3.LUT R0, R0, 0x7f, RZ, 0xc0, !PT ;  /* 0x0000007f00007812 */ /* 0x002fce00078ec0ff */
[----:B------:R-:W1:Y:S01]  /*0090*/  LDC.64 R4, c[0x0][0x240] ;  /* 0x00009000ff047b82 */ /* 0x000e620000000a00 */
[----:B---3--:R-:W-:Y:S02]  /*00a0*/  SHF.R.S32.HI R2, RZ, 0x18, R3 ;  /* 0x00000018ff027819 */ /* 0x008fe40000011403 */
[----:B------:R-:W-:Y:S02]  /*00b0*/  LEA R0, R3, R0, 0x7 ;  /* 0x0000000003007211 */ /* 0x000fe400078e38ff */
[----:B------:R-:W-:-:S04]  /*00c0*/  SGXT R3, R2, 0x1 ;  /* 0x000000010203781a */ /* 0x000fc80000000200 */
[----:B------:R-:W-:-:S04]  /*00d0*/  LEA.HI R3, R3, R0, RZ, 0x7 ;  /* 0x0000000003037211 */ /* 0x000fc800078f38ff */
[----:B------:R-:W-:-:S04]  /*00e0*/  LOP3.LUT R3, R3, 0xffffff80, RZ, 0xc0, !PT ;  /* 0xffffff8003037812 */ /* 0x000fc800078ec0ff */
[----:B------:R-:W-:Y:S02]  /*00f0*/  IADD3 R15, R0, -R3, RZ ;  /* 0x80000003000f7210 */ /* 0x000fe40007ffe0ff */
[----:B------:R-:W3:Y:S03]  /*0100*/  LDC.64 R2, c[0x0][0x210] ;  /* 0x00008400ff027b82 */ /* 0x000ee60000000a00 */
[----:B--2---:R-:W-:-:S05]  /*0110*/  IMAD.WIDE R10, R15, 0x4, R10 ;  /* 0x000000040f0a7825 */ /* 0x004fca00078e020a */
[----:B------:R2:W2:Y:S01]  /*0120*/  LDG.E.EL R16, desc[UR4][R10.64] ;  /* 0x000000040a107981 */ /* 0x0004a2000c2e1900 */
[----:B----4-:R-:W-:-:S04]  /*0130*/  IMAD.WIDE R6, R15, 0x4, R6 ;  /* 0x000000040f067825 */ /* 0x010fc800078e0206 */
[----:B-----5:R-:W-:Y:S02]  /*0140*/  IMAD.WIDE R8, R15, 0x4, R8 ;  /* 0x000000040f087825 */ /* 0x020fe400078e0208 */
[----:B------:R-:W4:Y:S04]  /*0150*/  LDG.E.EL R7, desc[UR4][R6.64] ;  /* 0x0000000406077981 */ /* 0x000f28000c2e1900 */
[----:B------:R5:W4:Y:S01]  /*0160*/  LDG.E.EL R8, desc[UR4][R8.64] ;  /* 0x0000000408087981 */ /* 0x000b22000c2e1900 */
[----:B---3--:R-:W-:-:S05]  /*0170*/  IMAD.WIDE R2, R0, 0x4, R2 ;  /* 0x0000000400027825 */ /* 0x008fca00078e0202 */
[----:B------:R-:W4:Y:S01]  /*0180*/  LDG.E R14, desc[UR4][R2.64] ;  /* 0x00000004020e7981 */ /* 0x000f22000c1e1900 */
[----:B0-2---:R-:W-:-:S04]  /*0190*/  IMAD.WIDE R10, R15, 0x4, R12 ;  /* 0x000000040f0a7825 */ /* 0x005fc800078e020c */
[----:B-1----:R-:W-:Y:S02]  /*01a0*/  IMAD.WIDE R4, R15, 0x4, R4 ;  /* 0x000000040f047825 */ /* 0x002fe400078e0204 */
[----:B------:R-:W2:Y:S04]  /*01b0*/  LDG.E.EL R10, desc[UR4][R10.64] ;  /* 0x000000040a0a7981 */ /* 0x000ea8000c2e1900 */
[----:B------:R0:W2:Y:S01]  /*01c0*/  LDG.E.EL R13, desc[UR4][R4.64] ;  /* 0x00000004040d7981 */ /* 0x0000a2000c2e1900 */
[----:B-----5:R-:W-:Y:S01]  /*01d0*/  HFMA2.MMA R9, -RZ, RZ, 1.625, 0 ;  /* 0x3e800000ff097435 */ /* 0x020fe200000001ff */
[----:B0-----:R-:W0:Y:S02]  /*01e0*/  LDC.64 R4, c[0x0][0x218] ;  /* 0x00008600ff047b82 */ /* 0x001e240000000a00 */
[----:B0-----:R-:W-:-:S04]  /*01f0*/  IMAD.WIDE R4, R0, 0x4, R4 ;  /* 0x0000000400047825 */ /* 0x001fc800078e0204 */
[----:B------:R-:W-:-:S04]  /*0200*/  FADD R16, R16, 9.9999997473787516356e-06 ;  /* 0x3727c5ac10107421 */ /* 0x000fc80000000000 */
[----:B------:R-:W0:Y:S02]  /*0210*/  MUFU.SQRT R12, R16 ;  /* 0x00000010000c7308 */ /* 0x000e240000002000 */
[C---:B0-----:R-:W-:Y:S02]  /*0220*/  FSETP.GT.AND P0, PT, R12.reuse, 8.50705917302346158658e+37, PT ;  /* 0x7e8000000c00780b */ /* 0x041fe40003f04000 */
[----:B------:R-:W-:-:S11]  /*0230*/  FSETP.GEU.AND P1, PT, R12, 1.175494350822287508e-38, PT ;  /* 0x008000000c00780b */ /* 0x000fd60003f2e000 */
[----:B------:R-:W-:-:S04]  /*0240*/  @P0 FMUL R12, R12, 0.25 ;  /* 0x3e8000000c0c0820 */ /* 0x000fc80000400000 */
[----:B------:R-:W-:-:S06]  /*0250*/  @!P1 FMUL R12, R12, 16777216 ;  /* 0x4b8000000c0c9820 */ /* 0x000fcc0000400000 */
[----:B------:R-:W0:Y:S01]  /*0260*/  MUFU.RCP R12, R12 ;  /* 0x0000000c000c7308 */ /* 0x000e220000001000 */
[----:B------:R-:W-:Y:S01]  /*0270*/  FSEL R9, R9, 1, P0 ;  /* 0x3f80000009097808 */ /* 0x000fe20000000000 */
[----:B----4-:R-:W-:-:S04]  /*0280*/  FADD R7, R14, R7 ;  /* 0x000000070e077221 */ /* 0x010fc80000000000 */
[----:B------:R-:W-:Y:S01]  /*0290*/  @!P1 FMUL R9, R9, 16777216 ;  /* 0x4b80000009099820 */ /* 0x000fe20000400000 */
[----:B------:R-:W-:-:S03]  /*02a0*/  FADD R8, -R8, R7 ;  /* 0x0000000708087221 */ /* 0x000fc60000000100 */
[----:B0-----:R-:W-:-:S04]  /*02b0*/  FMUL R9, R12, R9 ;  /* 0x000000090c097220 */ /* 0x001fc80000400000 */
[----:B------:R-:W-:-:S04]  /*02c0*/  FMUL R8, R8, R9 ;  /* 0x0000000908087220 */ /* 0x000fc80000400000 */
[----:B--2---:R-:W-:-:S05]  /*02d0*/  FFMA R13, R10, R8, R13 ;  /* 0x000000080a0d7223 */ /* 0x004fca000000000d */
[----:B------:R-:W-:Y:S01]  /*02e0*/  FSETP.GT.AND P0, PT, R13, RZ, PT ;  /* 0x000000ff0d00720b */ /* 0x000fe20003f04000 */
[----:B------:R-:W-:-:S12]  /*02f0*/  STG.E desc[UR4][R2.64], R7 ;  /* 0x0000000702007986 */ /* 0x000fd8000c101904 */
[----:B------:R-:W-:-:S05]  /*0300*/  @!P0 FMUL R13, R13, 0.20000000298023223877 ;  /* 0x3e4ccccd0d0d8820 */ /* 0x000fca0000400000 */
[----:B------:R-:W-:Y:S01]  /*0310*/  STG.E desc[UR4][R4.64], R13 ;  /* 0x0000000d04007986 */ /* 0x000fe2000c101904 */
[----:B------:R-:W-:Y:S05]  /*0320*/  EXIT ;  /* 0x000000000000794d */ /* 0x000fea0003800000 */
.L_x_0:
[----:B------:R-:W-:-:S00]  /*0330*/  BRA `(.L_x_0) ;  /* 0xfffffffc00fc7947 */ /* 0x000fc0000383ffff */
[----:B------:R-:W-:-:S00]  /*0340*/  NOP ;  /* 0x0000000000007918 */ /* 0x000fc00000000000 */
        /* <DEDUP_REMOVED lines=11> */
.L_x_1:


//--------------------- .nv.global.init           --------------------------
	.section	.nv.global.init,"aw",@progbits
.nv.global.init:
	.type		_$_str,@object
	.size		_$_str,(_$_str_$_2 - _$_str)
_$_str:
        /*0000*/ 	.byte	0x5f, 0x5f, 0x43, 0x55, 0x44, 0x41, 0x5f, 0x46, 0x54, 0x5a, 0x00
	.type		_$_str_$_2,@object
	.size		_$_str_$_2,(.L_1 - _$_str_$_2)
_$_str_$_2:
        /*000b*/ 	.byte	0x5f, 0x5f, 0x43, 0x55, 0x44, 0x41, 0x5f, 0x50, 0x52, 0x45, 0x43, 0x5f, 0x53, 0x51, 0x52, 0x54
        /*001b*/ 	.byte	0x00
.L_1:


//--------------------- .nv.constant0.triton_poi_fused__native_batch_norm_legit_no_training_convolution_leaky_relu_2 --------------------------
	.section	.nv.constant0.triton_poi_fused__native_batch_norm_legit_no_training_convolution_leaky_relu_2,"a",@progbits
	.sectionflags	@""
	.align	4
.nv.constant0.triton_poi_fused__native_batch_norm_legit_no_training_convolution_leaky_relu_2:
	.zero		588
